//
// Generated by NVIDIA NVVM Compiler
//
// Compiler Build ID: CL-36424714
// Cuda compilation tools, release 13.0, V13.0.88
// Based on NVVM 20.0.0
//

.version 9.0
.target sm_100
.address_size 64

	// .globl	_Z26resample_from_index_kernelPfS_PKfS1_PKji

.visible .entry _Z26resample_from_index_kernelPfS_PKfS1_PKji(
	.param .u64 .ptr .align 1 _Z26resample_from_index_kernelPfS_PKfS1_PKji_param_0,
	.param .u64 .ptr .align 1 _Z26resample_from_index_kernelPfS_PKfS1_PKji_param_1,
	.param .u64 .ptr .align 1 _Z26resample_from_index_kernelPfS_PKfS1_PKji_param_2,
	.param .u64 .ptr .align 1 _Z26resample_from_index_kernelPfS_PKfS1_PKji_param_3,
	.param .u64 .ptr .align 1 _Z26resample_from_index_kernelPfS_PKfS1_PKji_param_4,
	.param .u32 _Z26resample_from_index_kernelPfS_PKfS1_PKji_param_5
)
{
	.reg .pred 	%p<2>;
	.reg .b32 	%r<8>;
	.reg .b32 	%f<3>;
	.reg .b64 	%rd<19>;

	ld.param.u64 	%rd1, [_Z26resample_from_index_kernelPfS_PKfS1_PKji_param_0];
	ld.param.u64 	%rd2, [_Z26resample_from_index_kernelPfS_PKfS1_PKji_param_1];
	ld.param.u64 	%rd3, [_Z26resample_from_index_kernelPfS_PKfS1_PKji_param_2];
	ld.param.u64 	%rd4, [_Z26resample_from_index_kernelPfS_PKfS1_PKji_param_3];
	ld.param.u64 	%rd5, [_Z26resample_from_index_kernelPfS_PKfS1_PKji_param_4];
	ld.param.u32 	%r2, [_Z26resample_from_index_kernelPfS_PKfS1_PKji_param_5];
	mov.u32 	%r3, %ctaid.x;
	mov.u32 	%r4, %ntid.x;
	mov.u32 	%r5, %tid.x;
	mad.lo.s32 	%r1, %r3, %r4, %r5;
	setp.ge.s32 	%p1, %r1, %r2;
	@%p1 bra 	$L__BB0_2;
	cvta.to.global.u64 	%rd6, %rd5;
	cvta.to.global.u64 	%rd7, %rd3;
	cvta.to.global.u64 	%rd8, %rd1;
	cvta.to.global.u64 	%rd9, %rd4;
	cvta.to.global.u64 	%rd10, %rd2;
	mul.wide.s32 	%rd11, %r1, 4;
	add.s64 	%rd12, %rd6, %rd11;
	ld.global.u32 	%r6, [%rd12];
	mul.wide.u32 	%rd13, %r6, 4;
	add.s64 	%rd14, %rd7, %rd13;
	ld.global.f32 	%f1, [%rd14];
	add.s64 	%rd15, %rd8, %rd11;
	st.global.f32 	[%rd15], %f1;
	ld.global.u32 	%r7, [%rd12];
	mul.wide.u32 	%rd16, %r7, 4;
	add.s64 	%rd17, %rd9, %rd16;
	ld.global.f32 	%f2, [%rd17];
	add.s64 	%rd18, %rd10, %rd11;
	st.global.f32 	[%rd18], %f2;
$L__BB0_2:
	ret;

}


// ===== COMPILED SASS (sm_100) =====

	.target	sm_100

	.elftype	@"ET_EXEC"


//--------------------- .note.nv.tkinfo           --------------------------
	.section	.note.nv.tkinfo,"",@"SHT_NOTE"
	.sectionflags	@"SHF_NOTE_NV_TKINFO"
	.tkinfo
        /*0018*/ 	.word	0x00000002
        /*0030*/ 	.string	""
        /*0030*/ 	.string	"ptxas"
        /*0030*/ 	.string	"Cuda compilation tools, release 13.0, V13.0.88"
        /*0030*/ 	.string	"Build cuda_13.0.r13.0/compiler.36424714_0"
        /*0030*/ 	.string	"-arch sm_100 -m 64 "



//--------------------- .note.nv.cuinfo           --------------------------
	.section	.note.nv.cuinfo,"",@"SHT_NOTE"
	.sectionflags	@"SHF_NOTE_NV_CUINFO"
        /*0018*/ 	.short	0x0002
        /*001a*/ 	.short	0x0064
        /*001c*/ 	.short	0x0082
	.zero		2


//--------------------- .nv.info                  --------------------------
	.section	.nv.info,"",@"SHT_CUDA_INFO"
	.align	4


	//----- nvinfo : EIATTR_REGCOUNT
	.align		4
        /*0000*/ 	.byte	0x04, 0x2f
        /*0002*/ 	.short	(.L_1 - .L_0)
	.align		4
.L_0:
        /*0004*/ 	.word	index@(_Z26resample_from_index_kernelPfS_PKfS1_PKji)
        /*0008*/ 	.word	0x00000010


	//----- nvinfo : EIATTR_FRAME_SIZE
	.align		4
.L_1:
        /*000c*/ 	.byte	0x04, 0x11
        /*000e*/ 	.short	(.L_3 - .L_2)
	.align		4
.L_2:
        /*0010*/ 	.word	index@(_Z26resample_from_index_kernelPfS_PKfS1_PKji)
        /*0014*/ 	.word	0x00000000


	//----- nvinfo : EIATTR_MIN_STACK_SIZE
	.align		4
.L_3:
        /*0018*/ 	.byte	0x04, 0x12
        /*001a*/ 	.short	(.L_5 - .L_4)
	.align		4
.L_4:
        /*001c*/ 	.word	index@(_Z26resample_from_index_kernelPfS_PKfS1_PKji)
        /*0020*/ 	.word	0x00000000
.L_5:


//--------------------- .nv.compat                --------------------------
	.section	.nv.compat,"",@"SHT_CUDA_COMPAT_INFO"
	.align	4
        /*0000*/ 	.byte	0x02, 0x09, 0x00, 0x00, 0x02, 0x02, 0x01, 0x00, 0x02, 0x05, 0x05, 0x00, 0x03, 0x07, 0x01, 0x01
        /*0010*/ 	.byte	0x02, 0x03, 0x00, 0x00, 0x02, 0x06, 0x01, 0x00, 0x04, 0x0b, 0x08, 0x00, 0x09, 0x00, 0x00, 0x00
        /*0020*/ 	.byte	0x00, 0x00, 0x00, 0x00


//--------------------- .nv.info._Z26resample_from_index_kernelPfS_PKfS1_PKji --------------------------
	.section	.nv.info._Z26resample_from_index_kernelPfS_PKfS1_PKji,"",@"SHT_CUDA_INFO"
	.sectionflags	@""
	.align	4


	//----- nvinfo : EIATTR_CUDA_API_VERSION
	.align		4
        /*0000*/ 	.byte	0x04, 0x37
        /*0002*/ 	.short	(.L_7 - .L_6)
.L_6:
        /*0004*/ 	.word	0x00000082


	//----- nvinfo : EIATTR_KPARAM_INFO
	.align		4
.L_7:
        /*0008*/ 	.byte	0x04, 0x17
        /*000a*/ 	.short	(.L_9 - .L_8)
.L_8:
        /*000c*/ 	.word	0x00000000
        /*0010*/ 	.short	0x0005
        /*0012*/ 	.short	0x0028
        /*0014*/ 	.byte	0x00, 0xf0, 0x11, 0x00


	//----- nvinfo : EIATTR_KPARAM_INFO
	.align		4
.L_9:
        /*0018*/ 	.byte	0x04, 0x17
        /*001a*/ 	.short	(.L_11 - .L_10)
.L_10:
        /*001c*/ 	.word	0x00000000
        /*0020*/ 	.short	0x0004
        /*0022*/ 	.short	0x0020
        /*0024*/ 	.byte	0x00, 0xf5, 0x21, 0x00


	//----- nvinfo : EIATTR_KPARAM_INFO
	.align		4
.L_11:
        /*0028*/ 	.byte	0x04, 0x17
        /*002a*/ 	.short	(.L_13 - .L_12)
.L_12:
        /*002c*/ 	.word	0x00000000
        /*0030*/ 	.short	0x0003
        /*0032*/ 	.short	0x0018
        /*0034*/ 	.byte	0x00, 0xf5, 0x21, 0x00


	//----- nvinfo : EIATTR_KPARAM_INFO
	.align		4
.L_13:
        /*0038*/ 	.byte	0x04, 0x17
        /*003a*/ 	.short	(.L_15 - .L_14)
.L_14:
        /*003c*/ 	.word	0x00000000
        /*0040*/ 	.short	0x0002
        /*0042*/ 	.short	0x0010
        /*0044*/ 	.byte	0x00, 0xf5, 0x21, 0x00


	//----- nvinfo : EIATTR_KPARAM_INFO
	.align		4
.L_15:
        /*0048*/ 	.byte	0x04, 0x17
        /*004a*/ 	.short	(.L_17 - .L_16)
.L_16:
        /*004c*/ 	.word	0x00000000
        /*0050*/ 	.short	0x0001
        /*0052*/ 	.short	0x0008
        /*0054*/ 	.byte	0x00, 0xf5, 0x21, 0x00


	//----- nvinfo : EIATTR_KPARAM_INFO
	.align		4
.L_17:
        /*0058*/ 	.byte	0x04, 0x17
        /*005a*/ 	.short	(.L_19 - .L_18)
.L_18:
        /*005c*/ 	.word	0x00000000
        /*0060*/ 	.short	0x0000
        /*0062*/ 	.short	0x0000
        /*0064*/ 	.byte	0x00, 0xf5, 0x21, 0x00


	//----- nvinfo : EIATTR_SPARSE_MMA_MASK
	.align		4
.L_19:
        /*0068*/ 	.byte	0x03, 0x50
        /*006a*/ 	.short	0x0000


	//----- nvinfo : EIATTR_MAXREG_COUNT
	.align		4
        /*006c*/ 	.byte	0x03, 0x1b
        /*006e*/ 	.short	0x00ff


	//----- nvinfo : EIATTR_MERCURY_ISA_VERSION
	.align		4
        /*0070*/ 	.byte	0x03, 0x5f
        /*0072*/ 	.short	0x0101


	//----- nvinfo : EIATTR_VRC_CTA_INIT_COUNT
	.align		4
        /*0074*/ 	.byte	0x02, 0x4a
	.zero		1
	.zero		1


	//----- nvinfo : EIATTR_EXIT_INSTR_OFFSETS
	.align		4
        /*0078*/ 	.byte	0x04, 0x1c
        /*007a*/ 	.short	(.L_21 - .L_20)


	//   ....[0]....
.L_20:
        /*007c*/ 	.word	0x00000070


	//   ....[1]....
        /*0080*/ 	.word	0x00000190


	//----- nvinfo : EIATTR_CBANK_PARAM_SIZE
	.align		4
.L_21:
        /*0084*/ 	.byte	0x03, 0x19
        /*0086*/ 	.short	0x002c


	//----- nvinfo : EIATTR_PARAM_CBANK
	.align		4
        /*0088*/ 	.byte	0x04, 0x0a
        /*008a*/ 	.short	(.L_23 - .L_22)
	.align		4
.L_22:
        /*008c*/ 	.word	index@(.nv.constant0._Z26resample_from_index_kernelPfS_PKfS1_PKji)
        /*0090*/ 	.short	0x0380
        /*0092*/ 	.short	0x002c


	//----- nvinfo : EIATTR_SW_WAR
	.align		4
.L_23:
        /*0094*/ 	.byte	0x04, 0x36
        /*0096*/ 	.short	(.L_25 - .L_24)
.L_24:
        /*0098*/ 	.word	0x00000008
.L_25:


//--------------------- .nv.callgraph             --------------------------
	.section	.nv.callgraph,"",@"SHT_CUDA_CALLGRAPH"
	.align	4
	.sectionentsize	8
	.align		4
        /*0000*/ 	.word	0x00000000
	.align		4
        /*0004*/ 	.word	0xffffffff
	.align		4
        /*0008*/ 	.word	0x00000000
	.align		4
        /*000c*/ 	.word	0xfffffffe
	.align		4
        /*0010*/ 	.word	0x00000000
	.align		4
        /*0014*/ 	.word	0xfffffffd
	.align		4
        /*0018*/ 	.word	0x00000000
	.align		4
        /*001c*/ 	.word	0xfffffffc


//--------------------- .text._Z26resample_from_index_kernelPfS_PKfS1_PKji --------------------------
	.section	.text._Z26resample_from_index_kernelPfS_PKfS1_PKji,"ax",@progbits
	.align	128
        .global         _Z26resample_from_index_kernelPfS_PKfS1_PKji
        .type           _Z26resample_from_index_kernelPfS_PKfS1_PKji,@function
        .size           _Z26resample_from_index_kernelPfS_PKfS1_PKji,(.L_x_1 - _Z26resample_from_index_kernelPfS_PKfS1_PKji)
        .other          _Z26resample_from_index_kernelPfS_PKfS1_PKji,@"STO_CUDA_ENTRY STV_DEFAULT"
_Z26resample_from_index_kernelPfS_PKfS1_PKji:
.text._Z26resample_from_index_kernelPfS_PKfS1_PKji:
[----:B------:R-:W-:Y:S01]  /*0000*/  LDC R1, c[0x0][0x37c] ;  /* 0x0000df00ff017b82 */ /* 0x000fe20000000800 */
[----:B------:R-:W0:Y:S07]  /*0010*/  S2R R0, SR_TID.X ;  /* 0x0000000000007919 */ /* 0x000e2e0000002100 */
[----:B------:R-:W0:Y:S01]  /*0020*/  S2UR UR4, SR_CTAID.X ;  /* 0x00000000000479c3 */ /* 0x000e220000002500 */
[----:B------:R-:W1:Y:S07]  /*0030*/  LDCU UR5, c[0x0][0x3a8] ;  /* 0x00007500ff0577ac */ /* 0x000e6e0008000800 */
[----:B------:R-:W0:Y:S02]  /*0040*/  LDC R13, c[0x0][0x360] ;  /* 0x0000d800ff0d7b82 */ /* 0x000e240000000800 */
[----:B0-----:R-:W-:-:S05]  /*0050*/  IMAD R13, R13, UR4, R0 ;  /* 0x000000040d0d7c24 */ /* 0x001fca000f8e0200 */
[----:B-1----:R-:W-:-:S13]  /*0060*/  ISETP.GE.AND P0, PT, R13, UR5, PT ;  /* 0x000000050d007c0c */ /* 0x002fda000bf06270 */
[----:B------:R-:W-:Y:S05]  /*0070*/  @P0 EXIT ;  /* 0x000000000000094d */ /* 0x000fea0003800000 */
[----:B------:R-:W0:Y:S01]  /*0080*/  LDC.64 R2, c[0x0][0x3a0] ;  /* 0x0000e800ff027b82 */ /* 0x000e220000000a00 */
[----:B------:R-:W1:Y:S07]  /*0090*/  LDCU.64 UR4, c[0x0][0x358] ;  /* 0x00006b00ff0477ac */ /* 0x000e6e0008000a00 */
[----:B------:R-:W2:Y:S08]  /*00a0*/  LDC.64 R4, c[0x0][0x390] ;  /* 0x0000e400ff047b82 */ /* 0x000eb00000000a00 */
[----:B------:R-:W3:Y:S01]  /*00b0*/  LDC.64 R8, c[0x0][0x398] ;  /* 0x0000e600ff087b82 */ /* 0x000ee20000000a00 */
[----:B0-----:R-:W-:-:S05]  /*00c0*/  IMAD.WIDE R2, R13, 0x4, R2 ;  /* 0x000000040d027825 */ /* 0x001fca00078e0202 */
[----:B-1----:R-:W2:Y:S02]  /*00d0*/  LDG.E R7, desc[UR4][R2.64] ;  /* 0x0000000402077981 */ /* 0x002ea4000c1e1900 */
[----:B--2---:R-:W-:Y:S02]  /*00e0*/  IMAD.WIDE.U32 R4, R7, 0x4, R4 ;  /* 0x0000000407047825 */ /* 0x004fe400078e0004 */
[----:B------:R-:W0:Y:S04]  /*00f0*/  LDC.64 R6, c[0x0][0x380] ;  /* 0x0000e000ff067b82 */ /* 0x000e280000000a00 */
[----:B------:R-:W2:Y:S01]  /*0100*/  LDG.E R5, desc[UR4][R4.64] ;  /* 0x0000000404057981 */ /* 0x000ea2000c1e1900 */
[----:B0-----:R-:W-:-:S05]  /*0110*/  IMAD.WIDE R6, R13, 0x4, R6 ;  /* 0x000000040d067825 */ /* 0x001fca00078e0206 */
[----:B--2---:R-:W-:Y:S04]  /*0120*/  STG.E desc[UR4][R6.64], R5 ;  /* 0x0000000506007986 */ /* 0x004fe8000c101904 */
[----:B------:R-:W3:Y:S02]  /*0130*/  LDG.E R11, desc[UR4][R2.64] ;  /* 0x00000004020b7981 */ /* 0x000ee4000c1e1900 */
[----:B---3--:R-:W-:Y:S02]  /*0140*/  IMAD.WIDE.U32 R8, R11, 0x4, R8 ;  /* 0x000000040b087825 */ /* 0x008fe400078e0008 */
[----:B------:R-:W0:Y:S04]  /*0150*/  LDC.64 R10, c[0x0][0x388] ;  /* 0x0000e200ff0a7b82 */ /* 0x000e280000000a00 */
[----:B------:R-:W2:Y:S01]  /*0160*/  LDG.E R9, desc[UR4][R8.64] ;  /* 0x0000000408097981 */ /* 0x000ea2000c1e1900 */
[----:B0-----:R-:W-:-:S05]  /*0170*/  IMAD.WIDE R10, R13, 0x4, R10 ;  /* 0x000000040d0a7825 */ /* 0x001fca00078e020a */
[----:B--2---:R-:W-:Y:S01]  /*0180*/  STG.E desc[UR4][R10.64], R9 ;  /* 0x000000090a007986 */ /* 0x004fe2000c101904 */
[----:B------:R-:W-:Y:S05]  /*0190*/  EXIT ;  /* 0x000000000000794d */ /* 0x000fea0003800000 */
.L_x_0:
[----:B------:R-:W-:-:S00]  /*01a0*/  BRA `(.L_x_0) ;  /* 0xfffffffc00fc7947 */ /* 0x000fc0000383ffff */
[----:B------:R-:W-:-:S00]  /*01b0*/  NOP ;  /* 0x0000000000007918 */ /* 0x000fc00000000000 */
        /* <DEDUP_REMOVED lines=12> */
.L_x_1:


//--------------------- .nv.shared.reserved.0     --------------------------
	.section	.nv.shared.reserved.0,"aw",@nobits
	.weak		__nv_reservedSMEM_offset_0_alias
	.size		__nv_reservedSMEM_offset_0_alias, 0, 64
	.other		__nv_reservedSMEM_offset_0_alias,@"STO_CUDA_RESERVED_SHARED STV_DEFAULT"
__nv_reservedSMEM_offset_0_alias:
	.zero		0
	.zero		64


//--------------------- .nv.constant0._Z26resample_from_index_kernelPfS_PKfS1_PKji --------------------------
	.section	.nv.constant0._Z26resample_from_index_kernelPfS_PKfS1_PKji,"a",@progbits
	.sectionflags	@""
	.align	4
.nv.constant0._Z26resample_from_index_kernelPfS_PKfS1_PKji:
	.zero		940


//--------------------- SYMBOLS --------------------------

	.type		.nv.reservedSmem.offset0,@object
	.size		.nv.reservedSmem.offset0,0x4
